//
// Generated by NVIDIA NVVM Compiler
//
// Compiler Build ID: CL-36424714
// Cuda compilation tools, release 13.0, V13.0.88
// Based on NVVM 20.0.0
//

.version 9.0
.target sm_100
.address_size 64

	// .globl	_Z22build_histogram_kernelPiS_i
// _ZZ19build_output_kernelPiS_iiiE12local_prefix has been demoted

.visible .entry _Z22build_histogram_kernelPiS_i(
	.param .u64 .ptr .align 1 _Z22build_histogram_kernelPiS_i_param_0,
	.param .u64 .ptr .align 1 _Z22build_histogram_kernelPiS_i_param_1,
	.param .u32 _Z22build_histogram_kernelPiS_i_param_2
)
{
	.reg .pred 	%p<2>;
	.reg .b32 	%r<8>;
	.reg .b64 	%rd<9>;

	ld.param.u64 	%rd1, [_Z22build_histogram_kernelPiS_i_param_0];
	ld.param.u64 	%rd2, [_Z22build_histogram_kernelPiS_i_param_1];
	ld.param.u32 	%r2, [_Z22build_histogram_kernelPiS_i_param_2];
	mov.u32 	%r3, %ctaid.x;
	mov.u32 	%r4, %ntid.x;
	mov.u32 	%r5, %tid.x;
	mad.lo.s32 	%r1, %r3, %r4, %r5;
	setp.ge.u32 	%p1, %r1, %r2;
	@%p1 bra 	$L__BB0_2;
	cvta.to.global.u64 	%rd3, %rd1;
	cvta.to.global.u64 	%rd4, %rd2;
	mul.wide.u32 	%rd5, %r1, 4;
	add.s64 	%rd6, %rd3, %rd5;
	ld.global.u32 	%r6, [%rd6];
	mul.wide.s32 	%rd7, %r6, 4;
	add.s64 	%rd8, %rd4, %rd7;
	atom.global.add.u32 	%r7, [%rd8], 1;
$L__BB0_2:
	ret;

}
	// .globl	_Z19build_output_kernelPiS_iii
.visible .entry _Z19build_output_kernelPiS_iii(
	.param .u64 .ptr .align 1 _Z19build_output_kernelPiS_iii_param_0,
	.param .u64 .ptr .align 1 _Z19build_output_kernelPiS_iii_param_1,
	.param .u32 _Z19build_output_kernelPiS_iii_param_2,
	.param .u32 _Z19build_output_kernelPiS_iii_param_3,
	.param .u32 _Z19build_output_kernelPiS_iii_param_4
)
{
	.reg .pred 	%p<13>;
	.reg .b32 	%r<42>;
	.reg .b64 	%rd<18>;
	// demoted variable
	.shared .align 4 .b8 _ZZ19build_output_kernelPiS_iiiE12local_prefix[4100];
	ld.param.u64 	%rd4, [_Z19build_output_kernelPiS_iii_param_0];
	ld.param.u64 	%rd5, [_Z19build_output_kernelPiS_iii_param_1];
	ld.param.u32 	%r20, [_Z19build_output_kernelPiS_iii_param_2];
	ld.param.u32 	%r21, [_Z19build_output_kernelPiS_iii_param_3];
	ld.param.u32 	%r22, [_Z19build_output_kernelPiS_iii_param_4];
	cvta.to.global.u64 	%rd1, %rd4;
	cvta.to.global.u64 	%rd2, %rd5;
	mov.u32 	%r23, %ctaid.x;
	mov.u32 	%r24, %ntid.x;
	mov.u32 	%r1, %tid.x;
	mad.lo.s32 	%r2, %r23, %r24, %r1;
	setp.ne.s32 	%p1, %r2, 0;
	@%p1 bra 	$L__BB1_2;
	st.shared.u32 	[_ZZ19build_output_kernelPiS_iiiE12local_prefix], %r21;
	bra.uni 	$L__BB1_4;
$L__BB1_2:
	setp.ne.s32 	%p2, %r1, 0;
	@%p2 bra 	$L__BB1_4;
	add.s32 	%r25, %r2, -1;
	mul.wide.u32 	%rd6, %r25, 4;
	add.s64 	%rd7, %rd2, %rd6;
	ld.global.u32 	%r26, [%rd7];
	st.shared.u32 	[_ZZ19build_output_kernelPiS_iiiE12local_prefix], %r26;
$L__BB1_4:
	setp.ge.u32 	%p3, %r2, %r20;
	@%p3 bra 	$L__BB1_17;
	mul.wide.u32 	%rd8, %r2, 4;
	add.s64 	%rd9, %rd2, %rd8;
	ld.global.u32 	%r27, [%rd9];
	shl.b32 	%r28, %r1, 2;
	mov.u32 	%r29, _ZZ19build_output_kernelPiS_iiiE12local_prefix;
	add.s32 	%r30, %r29, %r28;
	st.shared.u32 	[%r30+4], %r27;
	bar.sync 	0;
	ld.shared.u32 	%r3, [%r30+4];
	ld.shared.u32 	%r4, [%r30];
	sub.s32 	%r5, %r3, %r4;
	setp.lt.s32 	%p4, %r5, 1;
	@%p4 bra 	$L__BB1_17;
	add.s32 	%r6, %r22, %r2;
	and.b32  	%r7, %r5, 7;
	sub.s32 	%r32, %r4, %r3;
	setp.gt.u32 	%p5, %r32, -8;
	mov.b32 	%r40, 0;
	@%p5 bra 	$L__BB1_9;
	and.b32  	%r40, %r5, 2147483640;
	neg.s32 	%r38, %r40;
	add.s64 	%rd3, %rd1, 16;
	mov.u32 	%r37, %r4;
$L__BB1_8:
	.pragma "nounroll";
	mul.wide.s32 	%rd10, %r37, 4;
	add.s64 	%rd11, %rd3, %rd10;
	st.global.u32 	[%rd11+-16], %r6;
	st.global.u32 	[%rd11+-12], %r6;
	st.global.u32 	[%rd11+-8], %r6;
	st.global.u32 	[%rd11+-4], %r6;
	st.global.u32 	[%rd11], %r6;
	st.global.u32 	[%rd11+4], %r6;
	st.global.u32 	[%rd11+8], %r6;
	st.global.u32 	[%rd11+12], %r6;
	add.s32 	%r38, %r38, 8;
	add.s32 	%r37, %r37, 8;
	setp.ne.s32 	%p6, %r38, 0;
	@%p6 bra 	$L__BB1_8;
$L__BB1_9:
	setp.eq.s32 	%p7, %r7, 0;
	@%p7 bra 	$L__BB1_17;
	and.b32  	%r15, %r5, 3;
	setp.lt.u32 	%p8, %r7, 4;
	@%p8 bra 	$L__BB1_12;
	add.s32 	%r33, %r40, %r4;
	mul.wide.s32 	%rd12, %r33, 4;
	add.s64 	%rd13, %rd1, %rd12;
	st.global.u32 	[%rd13], %r6;
	st.global.u32 	[%rd13+4], %r6;
	st.global.u32 	[%rd13+8], %r6;
	st.global.u32 	[%rd13+12], %r6;
	add.s32 	%r40, %r40, 4;
$L__BB1_12:
	setp.eq.s32 	%p9, %r15, 0;
	@%p9 bra 	$L__BB1_17;
	setp.eq.s32 	%p10, %r15, 1;
	@%p10 bra 	$L__BB1_15;
	add.s32 	%r34, %r40, %r4;
	mul.wide.s32 	%rd14, %r34, 4;
	add.s64 	%rd15, %rd1, %rd14;
	st.global.u32 	[%rd15], %r6;
	st.global.u32 	[%rd15+4], %r6;
	add.s32 	%r40, %r40, 2;
$L__BB1_15:
	and.b32  	%r35, %r5, 1;
	setp.eq.b32 	%p11, %r35, 1;
	not.pred 	%p12, %p11;
	@%p12 bra 	$L__BB1_17;
	add.s32 	%r36, %r40, %r4;
	mul.wide.s32 	%rd16, %r36, 4;
	add.s64 	%rd17, %rd1, %rd16;
	st.global.u32 	[%rd17], %r6;
$L__BB1_17:
	ret;

}


// ===== COMPILED SASS (sm_100) =====

	.target	sm_100

	.elftype	@"ET_EXEC"


//--------------------- .note.nv.tkinfo           --------------------------
	.section	.note.nv.tkinfo,"",@"SHT_NOTE"
	.sectionflags	@"SHF_NOTE_NV_TKINFO"
	.tkinfo
        /*0018*/ 	.word	0x00000002
        /*0030*/ 	.string	""
        /*0030*/ 	.string	"ptxas"
        /*0030*/ 	.string	"Cuda compilation tools, release 13.0, V13.0.88"
        /*0030*/ 	.string	"Build cuda_13.0.r13.0/compiler.36424714_0"
        /*0030*/ 	.string	"-arch sm_100 -m 64 "



//--------------------- .note.nv.cuinfo           --------------------------
	.section	.note.nv.cuinfo,"",@"SHT_NOTE"
	.sectionflags	@"SHF_NOTE_NV_CUINFO"
        /*0018*/ 	.short	0x0002
        /*001a*/ 	.short	0x0064
        /*001c*/ 	.short	0x0082
	.zero		2


//--------------------- .nv.info                  --------------------------
	.section	.nv.info,"",@"SHT_CUDA_INFO"
	.align	4


	//----- nvinfo : EIATTR_REGCOUNT
	.align		4
        /*0000*/ 	.byte	0x04, 0x2f
        /*0002*/ 	.short	(.L_1 - .L_0)
	.align		4
.L_0:
        /*0004*/ 	.word	index@(_Z22build_histogram_kernelPiS_i)
        /*0008*/ 	.word	0x0000000a


	//----- nvinfo : EIATTR_FRAME_SIZE
	.align		4
.L_1:
        /*000c*/ 	.byte	0x04, 0x11
        /*000e*/ 	.short	(.L_3 - .L_2)
	.align		4
.L_2:
        /*0010*/ 	.word	index@(_Z22build_histogram_kernelPiS_i)
        /*0014*/ 	.word	0x00000000


	//----- nvinfo : EIATTR_REGCOUNT
	.align		4
.L_3:
        /*0018*/ 	.byte	0x04, 0x2f
        /*001a*/ 	.short	(.L_5 - .L_4)
	.align		4
.L_4:
        /*001c*/ 	.word	index@(_Z19build_output_kernelPiS_iii)
        /*0020*/ 	.word	0x0000000e


	//----- nvinfo : EIATTR_FRAME_SIZE
	.align		4
.L_5:
        /*0024*/ 	.byte	0x04, 0x11
        /*0026*/ 	.short	(.L_7 - .L_6)
	.align		4
.L_6:
        /*0028*/ 	.word	index@(_Z19build_output_kernelPiS_iii)
        /*002c*/ 	.word	0x00000000


	//----- nvinfo : EIATTR_MIN_STACK_SIZE
	.align		4
.L_7:
        /*0030*/ 	.byte	0x04, 0x12
        /*0032*/ 	.short	(.L_9 - .L_8)
	.align		4
.L_8:
        /*0034*/ 	.word	index@(_Z19build_output_kernelPiS_iii)
        /*0038*/ 	.word	0x00000000


	//----- nvinfo : EIATTR_MIN_STACK_SIZE
	.align		4
.L_9:
        /*003c*/ 	.byte	0x04, 0x12
        /*003e*/ 	.short	(.L_11 - .L_10)
	.align		4
.L_10:
        /*0040*/ 	.word	index@(_Z22build_histogram_kernelPiS_i)
        /*0044*/ 	.word	0x00000000
.L_11:


//--------------------- .nv.compat                --------------------------
	.section	.nv.compat,"",@"SHT_CUDA_COMPAT_INFO"
	.align	4
        /*0000*/ 	.byte	0x02, 0x09, 0x00, 0x00, 0x02, 0x02, 0x01, 0x00, 0x02, 0x05, 0x05, 0x00, 0x03, 0x07, 0x01, 0x01
        /*0010*/ 	.byte	0x02, 0x03, 0x00, 0x00, 0x02, 0x06, 0x01, 0x00, 0x04, 0x0b, 0x08, 0x00, 0x09, 0x00, 0x00, 0x00
        /*0020*/ 	.byte	0x00, 0x00, 0x00, 0x00


//--------------------- .nv.info._Z19build_output_kernelPiS_iii --------------------------
	.section	.nv.info._Z19build_output_kernelPiS_iii,"",@"SHT_CUDA_INFO"
	.sectionflags	@""
	.align	4


	//----- nvinfo : EIATTR_CUDA_API_VERSION
	.align		4
        /*0000*/ 	.byte	0x04, 0x37
        /*0002*/ 	.short	(.L_13 - .L_12)
.L_12:
        /*0004*/ 	.word	0x00000082


	//----- nvinfo : EIATTR_KPARAM_INFO
	.align		4
.L_13:
        /*0008*/ 	.byte	0x04, 0x17
        /*000a*/ 	.short	(.L_15 - .L_14)
.L_14:
        /*000c*/ 	.word	0x00000000
        /*0010*/ 	.short	0x0004
        /*0012*/ 	.short	0x0018
        /*0014*/ 	.byte	0x00, 0xf0, 0x11, 0x00


	//----- nvinfo : EIATTR_KPARAM_INFO
	.align		4
.L_15:
        /*0018*/ 	.byte	0x04, 0x17
        /*001a*/ 	.short	(.L_17 - .L_16)
.L_16:
        /*001c*/ 	.word	0x00000000
        /*0020*/ 	.short	0x0003
        /*0022*/ 	.short	0x0014
        /*0024*/ 	.byte	0x00, 0xf0, 0x11, 0x00


	//----- nvinfo : EIATTR_KPARAM_INFO
	.align		4
.L_17:
        /*0028*/ 	.byte	0x04, 0x17
        /*002a*/ 	.short	(.L_19 - .L_18)
.L_18:
        /*002c*/ 	.word	0x00000000
        /*0030*/ 	.short	0x0002
        /*0032*/ 	.short	0x0010
        /*0034*/ 	.byte	0x00, 0xf0, 0x11, 0x00


	//----- nvinfo : EIATTR_KPARAM_INFO
	.align		4
.L_19:
        /*0038*/ 	.byte	0x04, 0x17
        /*003a*/ 	.short	(.L_21 - .L_20)
.L_20:
        /*003c*/ 	.word	0x00000000
        /*0040*/ 	.short	0x0001
        /*0042*/ 	.short	0x0008
        /*0044*/ 	.byte	0x00, 0xf5, 0x21, 0x00


	//----- nvinfo : EIATTR_KPARAM_INFO
	.align		4
.L_21:
        /*0048*/ 	.byte	0x04, 0x17
        /*004a*/ 	.short	(.L_23 - .L_22)
.L_22:
        /*004c*/ 	.word	0x00000000
        /*0050*/ 	.short	0x0000
        /*0052*/ 	.short	0x0000
        /*0054*/ 	.byte	0x00, 0xf5, 0x21, 0x00


	//----- nvinfo : EIATTR_SPARSE_MMA_MASK
	.align		4
.L_23:
        /*0058*/ 	.byte	0x03, 0x50
        /*005a*/ 	.short	0x0000


	//----- nvinfo : EIATTR_MAXREG_COUNT
	.align		4
        /*005c*/ 	.byte	0x03, 0x1b
        /*005e*/ 	.short	0x00ff


	//----- nvinfo : EIATTR_NUM_BARRIERS
	.align		4
        /*0060*/ 	.byte	0x02, 0x4c
        /*0062*/ 	.byte	0x01
	.zero		1


	//----- nvinfo : EIATTR_MERCURY_ISA_VERSION
	.align		4
        /*0064*/ 	.byte	0x03, 0x5f
        /*0066*/ 	.short	0x0101


	//----- nvinfo : EIATTR_VRC_CTA_INIT_COUNT
	.align		4
        /*0068*/ 	.byte	0x02, 0x4a
	.zero		1
	.zero		1


	//----- nvinfo : EIATTR_EXIT_INSTR_OFFSETS
	.align		4
        /*006c*/ 	.byte	0x04, 0x1c
        /*006e*/ 	.short	(.L_25 - .L_24)


	//   ....[0]....
.L_24:
        /*0070*/ 	.word	0x000001b0


	//   ....[1]....
        /*0074*/ 	.word	0x00000290


	//   ....[2]....
        /*0078*/ 	.word	0x00000470


	//   ....[3]....
        /*007c*/ 	.word	0x00000520


	//   ....[4]....
        /*0080*/ 	.word	0x000005c0


	//   ....[5]....
        /*0084*/ 	.word	0x00000620


	//----- nvinfo : EIATTR_CRS_STACK_SIZE
	.align		4
.L_25:
        /*0088*/ 	.byte	0x04, 0x1e
        /*008a*/ 	.short	(.L_27 - .L_26)
.L_26:
        /*008c*/ 	.word	0x00000000


	//----- nvinfo : EIATTR_CBANK_PARAM_SIZE
	.align		4
.L_27:
        /*0090*/ 	.byte	0x03, 0x19
        /*0092*/ 	.short	0x001c


	//----- nvinfo : EIATTR_PARAM_CBANK
	.align		4
        /*0094*/ 	.byte	0x04, 0x0a
        /*0096*/ 	.short	(.L_29 - .L_28)
	.align		4
.L_28:
        /*0098*/ 	.word	index@(.nv.constant0._Z19build_output_kernelPiS_iii)
        /*009c*/ 	.short	0x0380
        /*009e*/ 	.short	0x001c


	//----- nvinfo : EIATTR_SW_WAR
	.align		4
.L_29:
        /*00a0*/ 	.byte	0x04, 0x36
        /*00a2*/ 	.short	(.L_31 - .L_30)
.L_30:
        /*00a4*/ 	.word	0x00000008
.L_31:


//--------------------- .nv.info._Z22build_histogram_kernelPiS_i --------------------------
	.section	.nv.info._Z22build_histogram_kernelPiS_i,"",@"SHT_CUDA_INFO"
	.sectionflags	@""
	.align	4


	//----- nvinfo : EIATTR_CUDA_API_VERSION
	.align		4
        /*0000*/ 	.byte	0x04, 0x37
        /*0002*/ 	.short	(.L_33 - .L_32)
.L_32:
        /*0004*/ 	.word	0x00000082


	//----- nvinfo : EIATTR_KPARAM_INFO
	.align		4
.L_33:
        /*0008*/ 	.byte	0x04, 0x17
        /*000a*/ 	.short	(.L_35 - .L_34)
.L_34:
        /*000c*/ 	.word	0x00000000
        /*0010*/ 	.short	0x0002
        /*0012*/ 	.short	0x0010
        /*0014*/ 	.byte	0x00, 0xf0, 0x11, 0x00


	//----- nvinfo : EIATTR_KPARAM_INFO
	.align		4
.L_35:
        /*0018*/ 	.byte	0x04, 0x17
        /*001a*/ 	.short	(.L_37 - .L_36)
.L_36:
        /*001c*/ 	.word	0x00000000
        /*0020*/ 	.short	0x0001
        /*0022*/ 	.short	0x0008
        /*0024*/ 	.byte	0x00, 0xf5, 0x21, 0x00


	//----- nvinfo : EIATTR_KPARAM_INFO
	.align		4
.L_37:
        /*0028*/ 	.byte	0x04, 0x17
        /*002a*/ 	.short	(.L_39 - .L_38)
.L_38:
        /*002c*/ 	.word	0x00000000
        /*0030*/ 	.short	0x0000
        /*0032*/ 	.short	0x0000
        /*0034*/ 	.byte	0x00, 0xf5, 0x21, 0x00


	//----- nvinfo : EIATTR_SPARSE_MMA_MASK
	.align		4
.L_39:
        /*0038*/ 	.byte	0x03, 0x50
        /*003a*/ 	.short	0x0000


	//----- nvinfo : EIATTR_MAXREG_COUNT
	.align		4
        /*003c*/ 	.byte	0x03, 0x1b
        /*003e*/ 	.short	0x00ff


	//----- nvinfo : EIATTR_MERCURY_ISA_VERSION
	.align		4
        /*0040*/ 	.byte	0x03, 0x5f
        /*0042*/ 	.short	0x0101


	//----- nvinfo : EIATTR_VRC_CTA_INIT_COUNT
	.align		4
        /*0044*/ 	.byte	0x02, 0x4a
	.zero		1
	.zero		1


	//----- nvinfo : EIATTR_EXIT_INSTR_OFFSETS
	.align		4
        /*0048*/ 	.byte	0x04, 0x1c
        /*004a*/ 	.short	(.L_41 - .L_40)


	//   ....[0]....
.L_40:
        /*004c*/ 	.word	0x00000070


	//   ....[1]....
        /*0050*/ 	.word	0x00000100


	//----- nvinfo : EIATTR_CBANK_PARAM_SIZE
	.align		4
.L_41:
        /*0054*/ 	.byte	0x03, 0x19
        /*0056*/ 	.short	0x0014


	//----- nvinfo : EIATTR_PARAM_CBANK
	.align		4
        /*0058*/ 	.byte	0x04, 0x0a
        /*005a*/ 	.short	(.L_43 - .L_42)
	.align		4
.L_42:
        /*005c*/ 	.word	index@(.nv.constant0._Z22build_histogram_kernelPiS_i)
        /*0060*/ 	.short	0x0380
        /*0062*/ 	.short	0x0014


	//----- nvinfo : EIATTR_SW_WAR
	.align		4
.L_43:
        /*0064*/ 	.byte	0x04, 0x36
        /*0066*/ 	.short	(.L_45 - .L_44)
.L_44:
        /*0068*/ 	.word	0x00000008
.L_45:


//--------------------- .nv.callgraph             --------------------------
	.section	.nv.callgraph,"",@"SHT_CUDA_CALLGRAPH"
	.align	4
	.sectionentsize	8
	.align		4
        /*0000*/ 	.word	0x00000000
	.align		4
        /*0004*/ 	.word	0xffffffff
	.align		4
        /*0008*/ 	.word	0x00000000
	.align		4
        /*000c*/ 	.word	0xfffffffe
	.align		4
        /*0010*/ 	.word	0x00000000
	.align		4
        /*0014*/ 	.word	0xfffffffd
	.align		4
        /*0018*/ 	.word	0x00000000
	.align		4
        /*001c*/ 	.word	0xfffffffc


//--------------------- .text._Z19build_output_kernelPiS_iii --------------------------
	.section	.text._Z19build_output_kernelPiS_iii,"ax",@progbits
	.align	128
        .global         _Z19build_output_kernelPiS_iii
        .type           _Z19build_output_kernelPiS_iii,@function
        .size           _Z19build_output_kernelPiS_iii,(.L_x_7 - _Z19build_output_kernelPiS_iii)
        .other          _Z19build_output_kernelPiS_iii,@"STO_CUDA_ENTRY STV_DEFAULT"
_Z19build_output_kernelPiS_iii:
.text._Z19build_output_kernelPiS_iii:
[----:B------:R-:W-:Y:S01]  /*0000*/  LDC R1, c[0x0][0x37c] ;  /* 0x0000df00ff017b82 */ /* 0x000fe20000000800 */
[----:B------:R-:W0:Y:S07]  /*0010*/  S2R R6, SR_TID.X ;  /* 0x0000000000067919 */ /* 0x000e2e0000002100 */
[----:B------:R-:W0:Y:S01]  /*0020*/  S2UR UR4, SR_CTAID.X ;  /* 0x00000000000479c3 */ /* 0x000e220000002500 */
[----:B------:R-:W1:Y:S01]  /*0030*/  LDCU.64 UR6, c[0x0][0x358] ;  /* 0x00006b00ff0677ac */ /* 0x000e620008000a00 */
[----:B------:R-:W-:Y:S06]  /*0040*/  BSSY.RECONVERGENT B0, `(.L_x_0) ;  /* 0x0000014000007945 */ /* 0x000fec0003800200 */
[----:B------:R-:W0:Y:S02]  /*0050*/  LDC R7, c[0x0][0x360] ;  /* 0x0000d800ff077b82 */ /* 0x000e240000000800 */
[----:B0-----:R-:W-:-:S05]  /*0060*/  IMAD R7, R7, UR4, R6 ;  /* 0x0000000407077c24 */ /* 0x001fca000f8e0206 */
[----:B------:R-:W-:-:S13]  /*0070*/  ISETP.NE.AND P0, PT, R7, RZ, PT ;  /* 0x000000ff0700720c */ /* 0x000fda0003f05270 */
[----:B------:R-:W0:Y:S01]  /*0080*/  @!P0 S2R R3, SR_CgaCtaId ;  /* 0x0000000000038919 */ /* 0x000e220000008800 */
[----:B------:R-:W2:Y:S01]  /*0090*/  @!P0 LDC R5, c[0x0][0x394] ;  /* 0x0000e500ff058b82 */ /* 0x000ea20000000800 */
[----:B------:R-:W-:-:S04]  /*00a0*/  @!P0 MOV R0, 0x400 ;  /* 0x0000040000008802 */ /* 0x000fc80000000f00 */
[----:B0-----:R-:W-:-:S05]  /*00b0*/  @!P0 LEA R0, R3, R0, 0x18 ;  /* 0x0000000003008211 */ /* 0x001fca00078ec0ff */
[----:B--2---:R0:W-:Y:S01]  /*00c0*/  @!P0 STS [R0], R5 ;  /* 0x0000000500008388 */ /* 0x0041e20000000800 */
[----:B-1----:R-:W-:Y:S05]  /*00d0*/  @!P0 BRA `(.L_x_1) ;  /* 0x0000000000288947 */ /* 0x002fea0003800000 */
[----:B------:R-:W-:-:S13]  /*00e0*/  ISETP.NE.AND P0, PT, R6, RZ, PT ;  /* 0x000000ff0600720c */ /* 0x000fda0003f05270 */
[----:B------:R-:W-:Y:S05]  /*00f0*/  @P0 BRA `(.L_x_1) ;  /* 0x0000000000200947 */ /* 0x000fea0003800000 */
[----:B------:R-:W1:Y:S01]  /*0100*/  LDC.64 R2, c[0x0][0x388] ;  /* 0x0000e200ff027b82 */ /* 0x000e620000000a00 */
[----:B0-----:R-:W-:-:S04]  /*0110*/  VIADD R5, R7, 0xffffffff ;  /* 0xffffffff07057836 */ /* 0x001fc80000000000 */
[----:B-1----:R-:W-:-:S06]  /*0120*/  IMAD.WIDE.U32 R2, R5, 0x4, R2 ;  /* 0x0000000405027825 */ /* 0x002fcc00078e0002 */
[----:B------:R-:W2:Y:S01]  /*0130*/  LDG.E R2, desc[UR6][R2.64] ;  /* 0x0000000602027981 */ /* 0x000ea2000c1e1900 */
[----:B------:R-:W0:Y:S01]  /*0140*/  S2UR UR5, SR_CgaCtaId ;  /* 0x00000000000579c3 */ /* 0x000e220000008800 */
[----:B------:R-:W-:Y:S02]  /*0150*/  UMOV UR4, 0x400 ;  /* 0x0000040000047882 */ /* 0x000fe40000000000 */
[----:B0-----:R-:W-:-:S09]  /*0160*/  ULEA UR4, UR5, UR4, 0x18 ;  /* 0x0000000405047291 */ /* 0x001fd2000f8ec0ff */
[----:B--2---:R1:W-:Y:S03]  /*0170*/  STS [UR4], R2 ;  /* 0x00000002ff007988 */ /* 0x0043e60008000804 */
.L_x_1:
[----:B------:R-:W-:Y:S05]  /*0180*/  BSYNC.RECONVERGENT B0 ;  /* 0x0000000000007941 */ /* 0x000fea0003800200 */
.L_x_0:
[----:B------:R-:W2:Y:S02]  /*0190*/  LDCU UR4, c[0x0][0x390] ;  /* 0x00007200ff0477ac */ /* 0x000ea40008000800 */
[----:B--2---:R-:W-:-:S13]  /*01a0*/  ISETP.GE.U32.AND P0, PT, R7, UR4, PT ;  /* 0x0000000407007c0c */ /* 0x004fda000bf06070 */
[----:B------:R-:W-:Y:S05]  /*01b0*/  @P0 EXIT ;  /* 0x000000000000094d */ /* 0x000fea0003800000 */
[----:B0-----:R-:W0:Y:S02]  /*01c0*/  LDC.64 R4, c[0x0][0x388] ;  /* 0x0000e200ff047b82 */ /* 0x001e240000000a00 */
[----:B0-----:R-:W-:-:S06]  /*01d0*/  IMAD.WIDE.U32 R4, R7, 0x4, R4 ;  /* 0x0000000407047825 */ /* 0x001fcc00078e0004 */
[----:B------:R-:W2:Y:S01]  /*01e0*/  LDG.E R4, desc[UR6][R4.64] ;  /* 0x0000000604047981 */ /* 0x000ea2000c1e1900 */
[----:B------:R-:W0:Y:S01]  /*01f0*/  S2UR UR5, SR_CgaCtaId ;  /* 0x00000000000579c3 */ /* 0x000e220000008800 */
[----:B------:R-:W-:Y:S02]  /*0200*/  UMOV UR4, 0x400 ;  /* 0x0000040000047882 */ /* 0x000fe40000000000 */
[----:B0-----:R-:W-:-:S06]  /*0210*/  ULEA UR4, UR5, UR4, 0x18 ;  /* 0x0000000405047291 */ /* 0x001fcc000f8ec0ff */
[----:B------:R-:W-:-:S05]  /*0220*/  LEA R3, R6, UR4, 0x2 ;  /* 0x0000000406037c11 */ /* 0x000fca000f8e10ff */
[----:B--2---:R-:W-:Y:S01]  /*0230*/  STS [R3+0x4], R4 ;  /* 0x0000040403007388 */ /* 0x004fe20000000800 */
[----:B------:R-:W-:Y:S06]  /*0240*/  BAR.SYNC.DEFER_BLOCKING 0x0 ;  /* 0x0000000000007b1d */ /* 0x000fec0000010000 */
[----:B------:R-:W-:Y:S04]  /*0250*/  LDS R9, [R3+0x4] ;  /* 0x0000040003097984 */ /* 0x000fe80000000800 */
[----:B-1----:R-:W0:Y:S02]  /*0260*/  LDS R2, [R3] ;  /* 0x0000000003027984 */ /* 0x002e240000000800 */
[----:B0-----:R-:W-:-:S05]  /*0270*/  IMAD.IADD R8, R9, 0x1, -R2 ;  /* 0x0000000109087824 */ /* 0x001fca00078e0a02 */
[----:B------:R-:W-:-:S13]  /*0280*/  ISETP.GE.AND P0, PT, R8, 0x1, PT ;  /* 0x000000010800780c */ /* 0x000fda0003f06270 */
[----:B------:R-:W-:Y:S05]  /*0290*/  @!P0 EXIT ;  /* 0x000000000000894d */ /* 0x000fea0003800000 */
[----:B------:R-:W0:Y:S01]  /*02a0*/  LDCU UR4, c[0x0][0x398] ;  /* 0x00007300ff0477ac */ /* 0x000e220008000800 */
[----:B------:R-:W-:Y:S01]  /*02b0*/  IMAD.IADD R9, R2, 0x1, -R9 ;  /* 0x0000000102097824 */ /* 0x000fe200078e0a09 */
[----:B------:R-:W-:Y:S01]  /*02c0*/  LOP3.LUT R10, R8, 0x7, RZ, 0xc0, !PT ;  /* 0x00000007080a7812 */ /* 0x000fe200078ec0ff */
[----:B------:R-:W-:Y:S01]  /*02d0*/  BSSY.RECONVERGENT B0, `(.L_x_2) ;  /* 0x0000019000007945 */ /* 0x000fe20003800200 */
[----:B------:R-:W-:Y:S02]  /*02e0*/  IMAD.MOV.U32 R3, RZ, RZ, RZ ;  /* 0x000000ffff037224 */ /* 0x000fe400078e00ff */
[----:B------:R-:W-:Y:S02]  /*02f0*/  ISETP.GT.U32.AND P1, PT, R9, -0x8, PT ;  /* 0xfffffff80900780c */ /* 0x000fe40003f24070 */
[----:B------:R-:W-:Y:S01]  /*0300*/  ISETP.NE.AND P0, PT, R10, RZ, PT ;  /* 0x000000ff0a00720c */ /* 0x000fe20003f05270 */
[----:B0-----:R-:W-:-:S10]  /*0310*/  VIADD R0, R7, UR4 ;  /* 0x0000000407007c36 */ /* 0x001fd40008000000 */
[----:B------:R-:W-:Y:S05]  /*0320*/  @P1 BRA `(.L_x_3) ;  /* 0x00000000004c1947 */ /* 0x000fea0003800000 */
[----:B------:R-:W0:Y:S01]  /*0330*/  LDC.64 R6, c[0x0][0x380] ;  /* 0x0000e000ff067b82 */ /* 0x000e220000000a00 */
[----:B------:R-:W-:Y:S02]  /*0340*/  LOP3.LUT R3, R8, 0x7ffffff8, RZ, 0xc0, !PT ;  /* 0x7ffffff808037812 */ /* 0x000fe400078ec0ff */
[----:B------:R-:W-:-:S03]  /*0350*/  MOV R11, R2 ;  /* 0x00000002000b7202 */ /* 0x000fc60000000f00 */
[----:B------:R-:W-:Y:S01]  /*0360*/  IMAD.MOV R9, RZ, RZ, -R3 ;  /* 0x000000ffff097224 */ /* 0x000fe200078e0a03 */
[----:B0-----:R-:W-:-:S05]  /*0370*/  IADD3 R6, P1, PT, R6, 0x10, RZ ;  /* 0x0000001006067810 */ /* 0x001fca0007f3e0ff */
[----:B------:R-:W-:-:S08]  /*0380*/  IMAD.X R7, RZ, RZ, R7, P1 ;  /* 0x000000ffff077224 */ /* 0x000fd000008e0607 */
.L_x_4:
[C---:B0-----:R-:W-:Y:S01]  /*0390*/  IMAD.WIDE R4, R11.reuse, 0x4, R6 ;  /* 0x000000040b047825 */ /* 0x041fe200078e0206 */
[----:B------:R-:W-:-:S03]  /*03a0*/  IADD3 R11, PT, PT, R11, 0x8, RZ ;  /* 0x000000080b0b7810 */ /* 0x000fc60007ffe0ff */
[----:B------:R-:W-:Y:S01]  /*03b0*/  VIADD R9, R9, 0x8 ;  /* 0x0000000809097836 */ /* 0x000fe20000000000 */
[----:B------:R0:W-:Y:S04]  /*03c0*/  STG.E desc[UR6][R4.64+-0x10], R0 ;  /* 0xfffff00004007986 */ /* 0x0001e8000c101906 */
[----:B------:R0:W-:Y:S01]  /*03d0*/  STG.E desc[UR6][R4.64+-0xc], R0 ;  /* 0xfffff40004007986 */ /* 0x0001e2000c101906 */
[----:B------:R-:W-:-:S03]  /*03e0*/  ISETP.NE.AND P1, PT, R9, RZ, PT ;  /* 0x000000ff0900720c */ /* 0x000fc60003f25270 */
[----:B------:R0:W-:Y:S04]  /*03f0*/  STG.E desc[UR6][R4.64+-0x8], R0 ;  /* 0xfffff80004007986 */ /* 0x0001e8000c101906 */
[----:B------:R0:W-:Y:S04]  /*0400*/  STG.E desc[UR6][R4.64+-0x4], R0 ;  /* 0xfffffc0004007986 */ /* 0x0001e8000c101906 */
[----:B------:R0:W-:Y:S04]  /*0410*/  STG.E desc[UR6][R4.64], R0 ;  /* 0x0000000004007986 */ /* 0x0001e8000c101906 */
[----:B------:R0:W-:Y:S04]  /*0420*/  STG.E desc[UR6][R4.64+0x4], R0 ;  /* 0x0000040004007986 */ /* 0x0001e8000c101906 */
[----:B------:R0:W-:Y:S04]  /*0430*/  STG.E desc[UR6][R4.64+0x8], R0 ;  /* 0x0000080004007986 */ /* 0x0001e8000c101906 */
[----:B------:R0:W-:Y:S01]  /*0440*/  STG.E desc[UR6][R4.64+0xc], R0 ;  /* 0x00000c0004007986 */ /* 0x0001e2000c101906 */
[----:B------:R-:W-:Y:S05]  /*0450*/  @P1 BRA `(.L_x_4) ;  /* 0xfffffffc00cc1947 */ /* 0x000fea000383ffff */
.L_x_3:
[----:B------:R-:W-:Y:S05]  /*0460*/  BSYNC.RECONVERGENT B0 ;  /* 0x0000000000007941 */ /* 0x000fea0003800200 */
.L_x_2:
[----:B------:R-:W-:Y:S05]  /*0470*/  @!P0 EXIT ;  /* 0x000000000000894d */ /* 0x000fea0003800000 */
[----:B------:R-:W-:Y:S02]  /*0480*/  ISETP.GE.U32.AND P0, PT, R10, 0x4, PT ;  /* 0x000000040a00780c */ /* 0x000fe40003f06070 */
[----:B------:R-:W-:-:S04]  /*0490*/  LOP3.LUT R6, R8, 0x3, RZ, 0xc0, !PT ;  /* 0x0000000308067812 */ /* 0x000fc800078ec0ff */
[----:B------:R-:W-:-:S07]  /*04a0*/  ISETP.NE.AND P1, PT, R6, RZ, PT ;  /* 0x000000ff0600720c */ /* 0x000fce0003f25270 */
[----:B0-----:R-:W0:Y:S01]  /*04b0*/  @P0 LDC.64 R4, c[0x0][0x380] ;  /* 0x0000e000ff040b82 */ /* 0x001e220000000a00 */
[----:B------:R-:W-:-:S04]  /*04c0*/  @P0 IMAD.IADD R7, R2, 0x1, R3 ;  /* 0x0000000102070824 */ /* 0x000fc800078e0203 */
[----:B0-----:R-:W-:-:S05]  /*04d0*/  @P0 IMAD.WIDE R4, R7, 0x4, R4 ;  /* 0x0000000407040825 */ /* 0x001fca00078e0204 */
[----:B------:R0:W-:Y:S04]  /*04e0*/  @P0 STG.E desc[UR6][R4.64], R0 ;  /* 0x0000000004000986 */ /* 0x0001e8000c101906 */
[----:B------:R0:W-:Y:S04]  /*04f0*/  @P0 STG.E desc[UR6][R4.64+0x4], R0 ;  /* 0x0000040004000986 */ /* 0x0001e8000c101906 */
[----:B------:R0:W-:Y:S04]  /*0500*/  @P0 STG.E desc[UR6][R4.64+0x8], R0 ;  /* 0x0000080004000986 */ /* 0x0001e8000c101906 */
[----:B------:R0:W-:Y:S01]  /*0510*/  @P0 STG.E desc[UR6][R4.64+0xc], R0 ;  /* 0x00000c0004000986 */ /* 0x0001e2000c101906 */
[----:B------:R-:W-:Y:S05]  /*0520*/  @!P1 EXIT ;  /* 0x000000000000994d */ /* 0x000fea0003800000 */
[----:B------:R-:W-:Y:S01]  /*0530*/  ISETP.NE.AND P1, PT, R6, 0x1, PT ;  /* 0x000000010600780c */ /* 0x000fe20003f25270 */
[----:B------:R-:W-:Y:S01]  /*0540*/  @P0 VIADD R3, R3, 0x4 ;  /* 0x0000000403030836 */ /* 0x000fe20000000000 */
[----:B------:R-:W-:-:S04]  /*0550*/  LOP3.LUT R8, R8, 0x1, RZ, 0xc0, !PT ;  /* 0x0000000108087812 */ /* 0x000fc800078ec0ff */
[----:B------:R-:W-:-:S07]  /*0560*/  ISETP.NE.U32.AND P0, PT, R8, 0x1, PT ;  /* 0x000000010800780c */ /* 0x000fce0003f05070 */
[----:B0-----:R-:W0:Y:S01]  /*0570*/  @P1 LDC.64 R4, c[0x0][0x380] ;  /* 0x0000e000ff041b82 */ /* 0x001e220000000a00 */
[----:B------:R-:W-:-:S04]  /*0580*/  @P1 IMAD.IADD R7, R2, 0x1, R3 ;  /* 0x0000000102071824 */ /* 0x000fc800078e0203 */
[----:B0-----:R-:W-:-:S05]  /*0590*/  @P1 IMAD.WIDE R4, R7, 0x4, R4 ;  /* 0x0000000407041825 */ /* 0x001fca00078e0204 */
[----:B------:R0:W-:Y:S04]  /*05a0*/  @P1 STG.E desc[UR6][R4.64], R0 ;  /* 0x0000000004001986 */ /* 0x0001e8000c101906 */
[----:B------:R0:W-:Y:S01]  /*05b0*/  @P1 STG.E desc[UR6][R4.64+0x4], R0 ;  /* 0x0000040004001986 */ /* 0x0001e2000c101906 */
[----:B------:R-:W-:Y:S05]  /*05c0*/  @P0 EXIT ;  /* 0x000000000000094d */ /* 0x000fea0003800000 */
[----:B0-----:R-:W0:Y:S01]  /*05d0*/  LDC.64 R4, c[0x0][0x380] ;  /* 0x0000e000ff047b82 */ /* 0x001e220000000a00 */
[----:B------:R-:W-:-:S05]  /*05e0*/  @P1 IADD3 R3, PT, PT, R3, 0x2, RZ ;  /* 0x0000000203031810 */ /* 0x000fca0007ffe0ff */
[----:B------:R-:W-:-:S04]  /*05f0*/  IMAD.IADD R3, R2, 0x1, R3 ;  /* 0x0000000102037824 */ /* 0x000fc800078e0203 */
[----:B0-----:R-:W-:-:S05]  /*0600*/  IMAD.WIDE R2, R3, 0x4, R4 ;  /* 0x0000000403027825 */ /* 0x001fca00078e0204 */
[----:B------:R-:W-:Y:S01]  /*0610*/  STG.E desc[UR6][R2.64], R0 ;  /* 0x0000000002007986 */ /* 0x000fe2000c101906 */
[----:B------:R-:W-:Y:S05]  /*0620*/  EXIT ;  /* 0x000000000000794d */ /* 0x000fea0003800000 */
.L_x_5:
[----:B------:R-:W-:-:S00]  /*0630*/  BRA `(.L_x_5) ;  /* 0xfffffffc00fc7947 */ /* 0x000fc0000383ffff */
[----:B------:R-:W-:-:S00]  /*0640*/  NOP ;  /* 0x0000000000007918 */ /* 0x000fc00000000000 */
        /* <DEDUP_REMOVED lines=11> */
.L_x_7:


//--------------------- .text._Z22build_histogram_kernelPiS_i --------------------------
	.section	.text._Z22build_histogram_kernelPiS_i,"ax",@progbits
	.align	128
        .global         _Z22build_histogram_kernelPiS_i
        .type           _Z22build_histogram_kernelPiS_i,@function
        .size           _Z22build_histogram_kernelPiS_i,(.L_x_8 - _Z22build_histogram_kernelPiS_i)
        .other          _Z22build_histogram_kernelPiS_i,@"STO_CUDA_ENTRY STV_DEFAULT"
_Z22build_histogram_kernelPiS_i:
.text._Z22build_histogram_kernelPiS_i:
[----:B------:R-:W-:Y:S01]  /*0000*/  LDC R1, c[0x0][0x37c] ;  /* 0x0000df00ff017b82 */ /* 0x000fe20000000800 */
[----:B------:R-:W0:Y:S07]  /*0010*/  S2R R0, SR_TID.X ;  /* 0x0000000000007919 */ /* 0x000e2e0000002100 */
[----:B------:R-:W0:Y:S01]  /*0020*/  S2UR UR4, SR_CTAID.X ;  /* 0x00000000000479c3 */ /* 0x000e220000002500 */
[----:B------:R-:W1:Y:S07]  /*0030*/  LDCU UR5, c[0x0][0x390] ;  /* 0x00007200ff0577ac */ /* 0x000e6e0008000800 */
[----:B------:R-:W0:Y:S02]  /*0040*/  LDC R5, c[0x0][0x360] ;  /* 0x0000d800ff057b82 */ /* 0x000e240000000800 */
[----:B0-----:R-:W-:-:S05]  /*0050*/  IMAD R5, R5, UR4, R0 ;  /* 0x0000000405057c24 */ /* 0x001fca000f8e0200 */
[----:B-1----:R-:W-:-:S13]  /*0060*/  ISETP.GE.U32.AND P0, PT, R5, UR5, PT ;  /* 0x0000000505007c0c */ /* 0x002fda000bf06070 */
[----:B------:R-:W-:Y:S05]  /*0070*/  @P0 EXIT ;  /* 0x000000000000094d */ /* 0x000fea0003800000 */
[----:B------:R-:W0:Y:S01]  /*0080*/  LDC.64 R2, c[0x0][0x380] ;  /* 0x0000e000ff027b82 */ /* 0x000e220000000a00 */
[----:B------:R-:W1:Y:S01]  /*0090*/  LDCU.64 UR4, c[0x0][0x358] ;  /* 0x00006b00ff0477ac */ /* 0x000e620008000a00 */
[----:B0-----:R-:W-:-:S06]  /*00a0*/  IMAD.WIDE.U32 R2, R5, 0x4, R2 ;  /* 0x0000000405027825 */ /* 0x001fcc00078e0002 */
[----:B------:R-:W0:Y:S01]  /*00b0*/  LDC.64 R4, c[0x0][0x388] ;  /* 0x0000e200ff047b82 */ /* 0x000e220000000a00 */
[----:B-1----:R-:W0:Y:S01]  /*00c0*/  LDG.E R3, desc[UR4][R2.64] ;  /* 0x0000000402037981 */ /* 0x002e22000c1e1900 */
[----:B------:R-:W-:Y:S02]  /*00d0*/  HFMA2 R7, -RZ, RZ, 0, 5.9604644775390625e-08 ;  /* 0x00000001ff077431 */ /* 0x000fe400000001ff */
[----:B0-----:R-:W-:-:S05]  /*00e0*/  IMAD.WIDE R4, R3, 0x4, R4 ;  /* 0x0000000403047825 */ /* 0x001fca00078e0204 */
[----:B------:R-:W-:Y:S01]  /*00f0*/  REDG.E.ADD.STRONG.GPU desc[UR4][R4.64], R7 ;  /* 0x000000070400798e */ /* 0x000fe2000c12e104 */
[----:B------:R-:W-:Y:S05]  /*0100*/  EXIT ;  /* 0x000000000000794d */ /* 0x000fea0003800000 */
.L_x_6:
        /* <DEDUP_REMOVED lines=15> */
.L_x_8:


//--------------------- .nv.shared._Z19build_output_kernelPiS_iii --------------------------
	.section	.nv.shared._Z19build_output_kernelPiS_iii,"aw",@nobits
	.sectionflags	@""
	.align	4
.nv.shared._Z19build_output_kernelPiS_iii:
	.zero		5124


//--------------------- .nv.shared.reserved.0     --------------------------
	.section	.nv.shared.reserved.0,"aw",@nobits
	.weak		__nv_reservedSMEM_offset_0_alias
	.size		__nv_reservedSMEM_offset_0_alias, 0, 64
	.other		__nv_reservedSMEM_offset_0_alias,@"STO_CUDA_RESERVED_SHARED STV_DEFAULT"
__nv_reservedSMEM_offset_0_alias:
	.zero		0
	.zero		64


//--------------------- .nv.constant0._Z19build_output_kernelPiS_iii --------------------------
	.section	.nv.constant0._Z19build_output_kernelPiS_iii,"a",@progbits
	.sectionflags	@""
	.align	4
.nv.constant0._Z19build_output_kernelPiS_iii:
	.zero		924


//--------------------- .nv.constant0._Z22build_histogram_kernelPiS_i --------------------------
	.section	.nv.constant0._Z22build_histogram_kernelPiS_i,"a",@progbits
	.sectionflags	@""
	.align	4
.nv.constant0._Z22build_histogram_kernelPiS_i:
	.zero		916


//--------------------- SYMBOLS --------------------------

	.type		.nv.reservedSmem.offset0,@object
	.size		.nv.reservedSmem.offset0,0x4
	.type		.nv.reservedSmem.cap,@object
	.size		.nv.reservedSmem.cap,0x4
